	.headerflags	@"EF_CUDA_TEXMODE_UNIFIED EF_CUDA_64BIT_ADDRESS EF_CUDA_SM86 EF_CUDA_VIRTUAL_SM(EF_CUDA_SM86)"
	.elftype	@"ET_EXEC"


//--------------------- .nv.info                  --------------------------
	.section	.nv.info,"",@"SHT_CUDA_INFO"
	.align	4


	//----- nvinfo : EIATTR_REGCOUNT
	.align		4
        /*0000*/ 	.byte	0x04, 0x2f
        /*0002*/ 	.short	(.L_2 - .L_1)
	.align		4
.L_1:
        /*0004*/ 	.word	index@(triton_)
        /*0008*/ 	.word	0x0000000f


	//----- nvinfo : EIATTR_MIN_STACK_SIZE
	.align		4
.L_2:
        /*000c*/ 	.byte	0x04, 0x12
        /*000e*/ 	.short	(.L_4 - .L_3)
	.align		4
.L_3:
        /*0010*/ 	.word	index@(triton_)
        /*0014*/ 	.word	0x00000000


	//----- nvinfo : EIATTR_FRAME_SIZE
	.align		4
.L_4:
        /*0018*/ 	.byte	0x04, 0x11
        /*001a*/ 	.short	(.L_6 - .L_5)
	.align		4
.L_5:
        /*001c*/ 	.word	index@(triton_)
        /*0020*/ 	.word	0x00000000


	//----- nvinfo : EIATTR_MIN_STACK_SIZE
	.align		4
.L_6:
        /*0024*/ 	.byte	0x04, 0x12
        /*0026*/ 	.short	(.L_8 - .L_7)
	.align		4
.L_7:
        /*0028*/ 	.word	index@(triton_)
        /*002c*/ 	.word	0x00000000
.L_8:


//--------------------- .nv.info.triton_          --------------------------
	.section	.nv.info.triton_,"",@"SHT_CUDA_INFO"
	.sectionflags	@""
	.align	4


	//----- nvinfo : EIATTR_CUDA_API_VERSION
	.align		4
        /*0000*/ 	.byte	0x04, 0x37
        /*0002*/ 	.short	(.L_10 - .L_9)
.L_9:
        /*0004*/ 	.word	0x0000007c


	//----- nvinfo : EIATTR_SW2861232_WAR
	.align		4
.L_10:
        /*0008*/ 	.byte	0x01, 0x35
	.zero		2


	//----- nvinfo : EIATTR_PARAM_CBANK
	.align		4
        /*000c*/ 	.byte	0x04, 0x0a
        /*000e*/ 	.short	(.L_12 - .L_11)
	.align		4
.L_11:
        /*0010*/ 	.word	index@(.nv.constant0.triton_)
        /*0014*/ 	.short	0x0160
        /*0016*/ 	.short	0x0020


	//----- nvinfo : EIATTR_CBANK_PARAM_SIZE
	.align		4
.L_12:
        /*0018*/ 	.byte	0x03, 0x19
        /*001a*/ 	.short	0x0020


	//----- nvinfo : EIATTR_KPARAM_INFO
	.align		4
        /*001c*/ 	.byte	0x04, 0x17
        /*001e*/ 	.short	(.L_14 - .L_13)
.L_13:
        /*0020*/ 	.word	0x00000000
        /*0024*/ 	.short	0x0003
        /*0026*/ 	.short	0x0018
        /*0028*/ 	.byte	0x00, 0xf4, 0x21, 0x00


	//----- nvinfo : EIATTR_KPARAM_INFO
	.align		4
.L_14:
        /*002c*/ 	.byte	0x04, 0x17
        /*002e*/ 	.short	(.L_16 - .L_15)
.L_15:
        /*0030*/ 	.word	0x00000000
        /*0034*/ 	.short	0x0002
        /*0036*/ 	.short	0x0010
        /*0038*/ 	.byte	0x00, 0xf0, 0x11, 0x00


	//----- nvinfo : EIATTR_KPARAM_INFO
	.align		4
.L_16:
        /*003c*/ 	.byte	0x04, 0x17
        /*003e*/ 	.short	(.L_18 - .L_17)
.L_17:
        /*0040*/ 	.word	0x00000000
        /*0044*/ 	.short	0x0001
        /*0046*/ 	.short	0x0008
        /*0048*/ 	.byte	0x00, 0xf4, 0x21, 0x00


	//----- nvinfo : EIATTR_KPARAM_INFO
	.align		4
.L_18:
        /*004c*/ 	.byte	0x04, 0x17
        /*004e*/ 	.short	(.L_20 - .L_19)
.L_19:
        /*0050*/ 	.word	0x00000000
        /*0054*/ 	.short	0x0000
        /*0056*/ 	.short	0x0000
        /*0058*/ 	.byte	0x00, 0xf4, 0x21, 0x00


	//----- nvinfo : EIATTR_MAXREG_COUNT
	.align		4
.L_20:
        /*005c*/ 	.byte	0x03, 0x1b
        /*005e*/ 	.short	0x00ff


	//----- nvinfo : EIATTR_EXIT_INSTR_OFFSETS
	.align		4
        /*0060*/ 	.byte	0x04, 0x1c
        /*0062*/ 	.short	(.L_22 - .L_21)


	//   ....[0]....
.L_21:
        /*0064*/ 	.word	0x00000500


	//----- nvinfo : EIATTR_REQNTID
	.align		4
.L_22:
        /*0068*/ 	.byte	0x04, 0x10
        /*006a*/ 	.short	(.L_24 - .L_23)
.L_23:
        /*006c*/ 	.word	0x00000080
        /*0070*/ 	.word	0x00000001
        /*0074*/ 	.word	0x00000001


	//----- nvinfo : EIATTR_CRS_STACK_SIZE
	.align		4
.L_24:
        /*0078*/ 	.byte	0x04, 0x1e
        /*007a*/ 	.short	(.L_26 - .L_25)
.L_25:
        /*007c*/ 	.word	0x00000000
.L_26:


//--------------------- .nv.callgraph             --------------------------
	.section	.nv.callgraph,"",@"SHT_CUDA_CALLGRAPH"
	.align	4
	.sectionentsize	8
	.align		4
        /*0000*/ 	.word	0x00000000
	.align		4
        /*0004*/ 	.word	0xffffffff
	.align		4
        /*0008*/ 	.word	0x00000000
	.align		4
        /*000c*/ 	.word	0xfffffffe
	.align		4
        /*0010*/ 	.word	0x00000000
	.align		4
        /*0014*/ 	.word	0xfffffffd
	.align		4
        /*0018*/ 	.word	0x00000000
	.align		4
        /*001c*/ 	.word	0xfffffffc


//--------------------- .nv.rel.action            --------------------------
	.section	.nv.rel.action,"",@"SHT_CUDA_RELOCINFO"
	.align	8
	.sectionentsize	8
        /*0000*/ 	.byte	0x73, 0x00, 0x00, 0x00, 0x00, 0x00, 0x00, 0x00, 0x00, 0x00, 0x00, 0x11, 0x25, 0x00, 0x05, 0x36


//--------------------- .nv.constant4             --------------------------
	.section	.nv.constant4,"a",@progbits
	.align	8
	.align		8
.nv.constant4:
        /*0000*/ 	.dword	_$_str


//--------------------- .nv.constant0.triton_     --------------------------
	.section	.nv.constant0.triton_,"a",@progbits
	.sectionflags	@""
	.align	4
.nv.constant0.triton_:
	.zero		384


//--------------------- .text.triton_             --------------------------
	.section	.text.triton_,"ax",@progbits
	.sectioninfo	@"SHI_REGISTERS=15"
	.align	128
        .global         triton_
        .type           triton_,@function
        .size           triton_,(.L_x_7 - triton_)
        .other          triton_,@"STO_CUDA_ENTRY STV_DEFAULT"
triton_:
.text.triton_:
[----:B------:R-:W-:Y:S02]  /*0000*/  MOV R1, c[0x0][0x28] ;  /* 0x00000a0000017a02 */ /* 0x000fe40000000f00 */
[----:B------:R-:W0:Y:S01]  /*0010*/  S2R R0, SR_TID.X ;  /* 0x0000000000007919 */ /* 0x000e220000002100 */
[----:B------:R-:W-:Y:S01]  /*0020*/  MOV R9, 0x2 ;  /* 0x0000000200097802 */ /* 0x000fe20000000f00 */
[----:B------:R-:W-:Y:S02]  /*0030*/  ULDC.64 UR4, c[0x0][0x118] ;  /* 0x0000460000047ab9 */ /* 0x000fe40000000a00 */
[----:B------:R-:W1:Y:S01]  /*0040*/  S2R R3, SR_CTAID.X ;  /* 0x0000000000037919 */ /* 0x000e620000002500 */
[----:B0-----:R-:W-:-:S04]  /*0050*/  SHF.L.U32 R0, R0, 0x1, RZ ;  /* 0x0000000100007819 */ /* 0x001fc800000006ff */
[----:B------:R-:W-:-:S04]  /*0060*/  LOP3.LUT R0, R0, 0xfe, RZ, 0xc0, !PT ;  /* 0x000000fe00007812 */ /* 0x000fc800078ec0ff */
[----:B-1----:R-:W-:-:S05]  /*0070*/  LEA R0, R3, R0, 0x8 ;  /* 0x0000000003007211 */ /* 0x002fca00078e40ff */
[----:B------:R-:W-:-:S05]  /*0080*/  IMAD.WIDE R2, R0, R9, c[0x0][0x160] ;  /* 0x0000580000027625 */ /* 0x000fca00078e0209 */
[----:B------:R-:W2:Y:S01]  /*0090*/  LDG.E R6, [R2.64] ;  /* 0x0000000402067981 */ /* 0x000ea2000c1e1900 */
[----:B------:R-:W-:-:S05]  /*00a0*/  IMAD.WIDE R8, R0, R9, c[0x0][0x168] ;  /* 0x00005a0000087625 */ /* 0x000fca00078e0209 */
[----:B------:R0:W5:Y:S01]  /*00b0*/  LDG.E R4, [R8.64] ;  /* 0x0000000408047981 */ /* 0x000162000c1e1900 */
[----:B------:R-:W-:Y:S01]  /*00c0*/  BSSY B0, `(.L_x_0) ;  /* 0x0000020000007945 */ /* 0x000fe20003800000 */
[C---:B--2---:R-:W-:Y:S02]  /*00d0*/  SHF.L.U32 R5, R6.reuse, 0x10, RZ ;  /* 0x0000001006057819 */ /* 0x044fe400000006ff */
[----:B------:R-:W-:-:S03]  /*00e0*/  PRMT R6, R6, 0x7632, R6 ;  /* 0x0000763206067816 */ /* 0x000fc60000000006 */
[----:B------:R-:W-:Y:S01]  /*00f0*/  FMUL R0, R5, R5 ;  /* 0x0000000505007220 */ /* 0x000fe20000400000 */
[----:B------:R-:W-:-:S03]  /*0100*/  SHF.L.U32 R6, R6, 0x10, RZ ;  /* 0x0000001006067819 */ /* 0x000fc600000006ff */
[----:B------:R-:W-:Y:S02]  /*0110*/  FMUL R0, R5, R0 ;  /* 0x0000000005007220 */ /* 0x000fe40000400000 */
[----:B------:R-:W-:Y:S02]  /*0120*/  FMUL R7, R6, R6 ;  /* 0x0000000606077220 */ /* 0x000fe40000400000 */
[----:B------:R-:W-:Y:S02]  /*0130*/  FFMA R0, R0, 0.044714998453855514526, R5 ;  /* 0x3d37271300007823 */ /* 0x000fe40000000005 */
[----:B------:R-:W-:Y:S02]  /*0140*/  FMUL R7, R6, R7 ;  /* 0x0000000706077220 */ /* 0x000fe40000400000 */
[----:B------:R-:W-:Y:S02]  /*0150*/  FMUL R10, R0, 0.79788458347320556641 ;  /* 0x3f4c422a000a7820 */ /* 0x000fe40000400000 */
[----:B------:R-:W-:-:S02]  /*0160*/  FFMA R7, R7, 0.044714998453855514526, R6 ;  /* 0x3d37271307077823 */ /* 0x000fc40000000006 */
[----:B------:R-:W-:Y:S02]  /*0170*/  FADD.FTZ R0, |R10|, -RZ ;  /* 0x800000ff0a007221 */ /* 0x000fe40000010200 */
[----:B------:R-:W-:-:S03]  /*0180*/  FMUL R7, R7, 0.79788458347320556641 ;  /* 0x3f4c422a07077820 */ /* 0x000fc60000400000 */
[----:B------:R-:W-:-:S13]  /*0190*/  FSETP.GE.AND P0, PT, R0, 0.60000002384185791016, PT ;  /* 0x3f19999a0000780b */ /* 0x000fda0003f06000 */
[----:B------:R-:W-:Y:S05]  /*01a0*/  @!P0 BRA `(.L_x_1) ;  /* 0x000000a000008947 */ /* 0x000fea0003800000 */
[C---:B0-----:R-:W-:Y:S01]  /*01b0*/  FMUL R8, R0.reuse, 2.8853900432586669922 ;  /* 0x4038aa3b00087820 */ /* 0x041fe20000400000 */
[----:B------:R-:W-:Y:S02]  /*01c0*/  MOV R12, 0x3f800000 ;  /* 0x3f800000000c7802 */ /* 0x000fe40000000f00 */
[----:B------:R-:W-:-:S03]  /*01d0*/  FSETP.GE.AND P0, PT, R0, 9.010913848876953125, PT ;  /* 0x41102cb40000780b */ /* 0x000fc60003f06000 */
[----:B------:R-:W0:Y:S02]  /*01e0*/  MUFU.EX2 R8, R8 ;  /* 0x0000000800087308 */ /* 0x000e240000000800 */
[----:B0-----:R-:W-:-:S06]  /*01f0*/  FADD R9, R8, 1 ;  /* 0x3f80000008097421 */ /* 0x001fcc0000000000 */
[----:B------:R-:W0:Y:S02]  /*0200*/  MUFU.RCP R9, R9 ;  /* 0x0000000900097308 */ /* 0x000e240000001000 */
[----:B0-----:R-:W-:-:S05]  /*0210*/  FFMA.FTZ R11, R9, -2, R12 ;  /* 0xc0000000090b7823 */ /* 0x001fca000001000c */
[----:B------:R-:W-:-:S04]  /*0220*/  FSEL R11, R11, 1, !P0 ;  /* 0x3f8000000b0b7808 */ /* 0x000fc80004000000 */
[----:B------:R-:W-:Y:S01]  /*0230*/  LOP3.LUT R10, R11, 0x80000000, R10, 0xf8, !PT ;  /* 0x800000000b0a7812 */ /* 0x000fe200078ef80a */
[----:B------:R-:W-:Y:S05]  /*0240*/  BRA `(.L_x_2) ;  /* 0x0000007000007947 */ /* 0x000fea0003800000 */
.L_x_1:
[----:B0-----:R-:W-:Y:S01]  /*0250*/  MOV R0, 0x3c80f082 ;  /* 0x3c80f08200007802 */ /* 0x001fe20000000f00 */
[----:B------:R-:W-:-:S04]  /*0260*/  FMUL R9, R10, R10 ;  /* 0x0000000a0a097220 */ /* 0x000fc80000400000 */
[----:B------:R-:W-:-:S04]  /*0270*/  FFMA.FTZ R0, R9, R0, -0.052303962409496307373 ;  /* 0xbd563cae09007423 */ /* 0x000fc80000010000 */
[----:B------:R-:W-:-:S04]  /*0280*/  FFMA.FTZ R0, R9, R0, 0.1331529766321182251 ;  /* 0x3e08594109007423 */ /* 0x000fc80000010000 */
[----:B------:R-:W-:-:S04]  /*0290*/  FFMA.FTZ R0, R9, R0, -0.33332768082618713379 ;  /* 0xbeaaa9ed09007423 */ /* 0x000fc80000010000 */
[----:B------:R-:W-:-:S04]  /*02a0*/  FFMA.FTZ R9, R9, R0, RZ ;  /* 0x0000000009097223 */ /* 0x000fc800000100ff */
[----:B------:R-:W-:Y:S02]  /*02b0*/  FFMA.FTZ R10, R10, R9, R10 ;  /* 0x000000090a0a7223 */ /* 0x000fe4000001000a */
.L_x_2:
[----:B------:R-:W-:Y:S05]  /*02c0*/  BSYNC B0 ;  /* 0x0000000000007941 */ /* 0x000fea0003800000 */
.L_x_0:
[----:B------:R-:W-:Y:S01]  /*02d0*/  FADD.FTZ R11, |R7|, -RZ ;  /* 0x800000ff070b7221 */ /* 0x000fe20000010200 */
[----:B------:R-:W-:Y:S04]  /*02e0*/  BSSY B0, `(.L_x_3) ;  /* 0x0000014000007945 */ /* 0x000fe80003800000 */
[----:B------:R-:W-:-:S13]  /*02f0*/  FSETP.GE.AND P0, PT, R11, 0.60000002384185791016, PT ;  /* 0x3f19999a0b00780b */ /* 0x000fda0003f06000 */
[----:B------:R-:W-:Y:S05]  /*0300*/  @!P0 BRA `(.L_x_4) ;  /* 0x000000a000008947 */ /* 0x000fea0003800000 */
[C---:B------:R-:W-:Y:S01]  /*0310*/  FMUL R0, R11.reuse, 2.8853900432586669922 ;  /* 0x4038aa3b0b007820 */ /* 0x040fe20000400000 */
        /* <DEDUP_REMOVED lines=9> */
.L_x_4:
[----:B------:R-:W-:Y:S01]  /*03b0*/  MOV R0, 0x3c80f082 ;  /* 0x3c80f08200007802 */ /* 0x000fe20000000f00 */
[----:B------:R-:W-:-:S04]  /*03c0*/  FMUL R9, R7, R7 ;  /* 0x0000000707097220 */ /* 0x000fc80000400000 */
[----:B------:R-:W-:-:S04]  /*03d0*/  FFMA.FTZ R0, R9, R0, -0.052303962409496307373 ;  /* 0xbd563cae09007423 */ /* 0x000fc80000010000 */
[----:B------:R-:W-:-:S04]  /*03e0*/  FFMA.FTZ R0, R9, R0, 0.1331529766321182251 ;  /* 0x3e08594109007423 */ /* 0x000fc80000010000 */
[----:B------:R-:W-:-:S04]  /*03f0*/  FFMA.FTZ R0, R9, R0, -0.33332768082618713379 ;  /* 0xbeaaa9ed09007423 */ /* 0x000fc80000010000 */
[----:B------:R-:W-:-:S04]  /*0400*/  FFMA.FTZ R0, R9, R0, RZ ;  /* 0x0000000009007223 */ /* 0x000fc800000100ff */
[----:B------:R-:W-:Y:S02]  /*0410*/  FFMA.FTZ R7, R7, R0, R7 ;  /* 0x0000000007077223 */ /* 0x000fe40000010007 */
.L_x_5:
[----:B------:R-:W-:Y:S05]  /*0420*/  BSYNC B0 ;  /* 0x0000000000007941 */ /* 0x000fea0003800000 */
.L_x_3:
[----:B-----5:R-:W-:Y:S01]  /*0430*/  PRMT R0, R4, 0x7632, R0 ;  /* 0x0000763204007816 */ /* 0x020fe20000000000 */
[----:B------:R-:W-:Y:S01]  /*0440*/  FMUL R5, R5, 0.5 ;  /* 0x3f00000005057820 */ /* 0x000fe20000400000 */
[----:B------:R-:W-:Y:S01]  /*0450*/  FADD R10, R10, 1 ;  /* 0x3f8000000a0a7421 */ /* 0x000fe20000000000 */
[----:B------:R-:W-:Y:S01]  /*0460*/  FMUL R6, R6, 0.5 ;  /* 0x3f00000006067820 */ /* 0x000fe20000400000 */
[----:B------:R-:W-:Y:S01]  /*0470*/  FADD R7, R7, 1 ;  /* 0x3f80000007077421 */ /* 0x000fe20000000000 */
[----:B------:R-:W-:Y:S01]  /*0480*/  SHF.L.U32 R4, R4, 0x10, RZ ;  /* 0x0000001004047819 */ /* 0x000fe200000006ff */
[----:B------:R-:W-:Y:S01]  /*0490*/  FMUL R5, R5, R10 ;  /* 0x0000000a05057220 */ /* 0x000fe20000400000 */
[----:B------:R-:W-:Y:S01]  /*04a0*/  SHF.L.U32 R0, R0, 0x10, RZ ;  /* 0x0000001000007819 */ /* 0x000fe200000006ff */
[----:B------:R-:W-:Y:S02]  /*04b0*/  FMUL R7, R6, R7 ;  /* 0x0000000706077220 */ /* 0x000fe40000400000 */
[----:B------:R-:W-:-:S02]  /*04c0*/  FMUL R4, R4, R5 ;  /* 0x0000000504047220 */ /* 0x000fc40000400000 */
[----:B------:R-:W-:-:S05]  /*04d0*/  FMUL R7, R0, R7 ;  /* 0x0000000700077220 */ /* 0x000fca0000400000 */
[----:B------:R-:W-:-:S05]  /*04e0*/  F2FP.BF16.PACK_AB R7, R7, R4 ;  /* 0x000000040707723e */ /* 0x000fca00000010ff */
[----:B------:R-:W-:Y:S01]  /*04f0*/  STG.E [R2.64], R7 ;  /* 0x0000000702007986 */ /* 0x000fe2000c101904 */
[----:B------:R-:W-:Y:S05]  /*0500*/  EXIT ;  /* 0x000000000000794d */ /* 0x000fea0003800000 */
.L_x_6:
[----:B------:R-:W-:-:S00]  /*0510*/  BRA `(.L_x_6) ;  /* 0xfffffff000007947 */ /* 0x000fc0000383ffff */
[----:B------:R-:W-:-:S00]  /*0520*/  NOP ;  /* 0x0000000000007918 */ /* 0x000fc00000000000 */
        /* <DEDUP_REMOVED lines=13> */
.L_x_7:


//--------------------- .nv.global.init           --------------------------
	.section	.nv.global.init,"aw",@progbits
.nv.global.init:
	.type		_$_str,@object
	.size		_$_str,(.L_0 - _$_str)
_$_str:
        /*0000*/ 	.byte	0x5f, 0x5f, 0x43, 0x55, 0x44, 0x41, 0x5f, 0x46, 0x54, 0x5a, 0x00
.L_0:
